//
// Generated by NVIDIA NVVM Compiler
//
// Compiler Build ID: CL-36424714
// Cuda compilation tools, release 13.0, V13.0.88
// Based on NVVM 20.0.0
//

.version 9.0
.target sm_100
.address_size 64

	// .globl	_Z3addPiS_

.visible .entry _Z3addPiS_(
	.param .u64 .ptr .align 1 _Z3addPiS__param_0,
	.param .u64 .ptr .align 1 _Z3addPiS__param_1
)
{
	.reg .pred 	%p<2>;
	.reg .b32 	%r<53>;
	.reg .b64 	%rd<13>;

	ld.param.u64 	%rd7, [_Z3addPiS__param_0];
	ld.param.u64 	%rd8, [_Z3addPiS__param_1];
	cvta.to.global.u64 	%rd9, %rd7;
	cvta.to.global.u64 	%rd10, %rd8;
	add.s64 	%rd12, %rd10, 32;
	add.s64 	%rd11, %rd9, 32;
	mov.b32 	%r52, 0;
$L__BB0_1:
	ld.global.u32 	%r4, [%rd12+-32];
	ld.global.u32 	%r5, [%rd11+-32];
	add.s32 	%r6, %r5, %r4;
	st.global.u32 	[%rd11+-32], %r6;
	ld.global.u32 	%r7, [%rd12+-28];
	ld.global.u32 	%r8, [%rd11+-28];
	add.s32 	%r9, %r8, %r7;
	st.global.u32 	[%rd11+-28], %r9;
	ld.global.u32 	%r10, [%rd12+-24];
	ld.global.u32 	%r11, [%rd11+-24];
	add.s32 	%r12, %r11, %r10;
	st.global.u32 	[%rd11+-24], %r12;
	ld.global.u32 	%r13, [%rd12+-20];
	ld.global.u32 	%r14, [%rd11+-20];
	add.s32 	%r15, %r14, %r13;
	st.global.u32 	[%rd11+-20], %r15;
	ld.global.u32 	%r16, [%rd12+-16];
	ld.global.u32 	%r17, [%rd11+-16];
	add.s32 	%r18, %r17, %r16;
	st.global.u32 	[%rd11+-16], %r18;
	ld.global.u32 	%r19, [%rd12+-12];
	ld.global.u32 	%r20, [%rd11+-12];
	add.s32 	%r21, %r20, %r19;
	st.global.u32 	[%rd11+-12], %r21;
	ld.global.u32 	%r22, [%rd12+-8];
	ld.global.u32 	%r23, [%rd11+-8];
	add.s32 	%r24, %r23, %r22;
	st.global.u32 	[%rd11+-8], %r24;
	ld.global.u32 	%r25, [%rd12+-4];
	ld.global.u32 	%r26, [%rd11+-4];
	add.s32 	%r27, %r26, %r25;
	st.global.u32 	[%rd11+-4], %r27;
	ld.global.u32 	%r28, [%rd12];
	ld.global.u32 	%r29, [%rd11];
	add.s32 	%r30, %r29, %r28;
	st.global.u32 	[%rd11], %r30;
	ld.global.u32 	%r31, [%rd12+4];
	ld.global.u32 	%r32, [%rd11+4];
	add.s32 	%r33, %r32, %r31;
	st.global.u32 	[%rd11+4], %r33;
	ld.global.u32 	%r34, [%rd12+8];
	ld.global.u32 	%r35, [%rd11+8];
	add.s32 	%r36, %r35, %r34;
	st.global.u32 	[%rd11+8], %r36;
	ld.global.u32 	%r37, [%rd12+12];
	ld.global.u32 	%r38, [%rd11+12];
	add.s32 	%r39, %r38, %r37;
	st.global.u32 	[%rd11+12], %r39;
	ld.global.u32 	%r40, [%rd12+16];
	ld.global.u32 	%r41, [%rd11+16];
	add.s32 	%r42, %r41, %r40;
	st.global.u32 	[%rd11+16], %r42;
	ld.global.u32 	%r43, [%rd12+20];
	ld.global.u32 	%r44, [%rd11+20];
	add.s32 	%r45, %r44, %r43;
	st.global.u32 	[%rd11+20], %r45;
	ld.global.u32 	%r46, [%rd12+24];
	ld.global.u32 	%r47, [%rd11+24];
	add.s32 	%r48, %r47, %r46;
	st.global.u32 	[%rd11+24], %r48;
	ld.global.u32 	%r49, [%rd12+28];
	ld.global.u32 	%r50, [%rd11+28];
	add.s32 	%r51, %r50, %r49;
	st.global.u32 	[%rd11+28], %r51;
	add.s32 	%r52, %r52, 16;
	add.s64 	%rd12, %rd12, 64;
	add.s64 	%rd11, %rd11, 64;
	setp.ne.s32 	%p1, %r52, 1000000;
	@%p1 bra 	$L__BB0_1;
	ret;

}


// ===== COMPILED SASS (sm_100) =====

	.target	sm_100

	.elftype	@"ET_EXEC"


//--------------------- .note.nv.tkinfo           --------------------------
	.section	.note.nv.tkinfo,"",@"SHT_NOTE"
	.sectionflags	@"SHF_NOTE_NV_TKINFO"
	.tkinfo
        /*0018*/ 	.word	0x00000002
        /*0030*/ 	.string	""
        /*0030*/ 	.string	"ptxas"
        /*0030*/ 	.string	"Cuda compilation tools, release 13.0, V13.0.88"
        /*0030*/ 	.string	"Build cuda_13.0.r13.0/compiler.36424714_0"
        /*0030*/ 	.string	"-arch sm_100 -m 64 "



//--------------------- .note.nv.cuinfo           --------------------------
	.section	.note.nv.cuinfo,"",@"SHT_NOTE"
	.sectionflags	@"SHF_NOTE_NV_CUINFO"
        /*0018*/ 	.short	0x0002
        /*001a*/ 	.short	0x0064
        /*001c*/ 	.short	0x0082
	.zero		2


//--------------------- .nv.info                  --------------------------
	.section	.nv.info,"",@"SHT_CUDA_INFO"
	.align	4


	//----- nvinfo : EIATTR_REGCOUNT
	.align		4
        /*0000*/ 	.byte	0x04, 0x2f
        /*0002*/ 	.short	(.L_1 - .L_0)
	.align		4
.L_0:
        /*0004*/ 	.word	index@(_Z3addPiS_)
        /*0008*/ 	.word	0x00000010


	//----- nvinfo : EIATTR_FRAME_SIZE
	.align		4
.L_1:
        /*000c*/ 	.byte	0x04, 0x11
        /*000e*/ 	.short	(.L_3 - .L_2)
	.align		4
.L_2:
        /*0010*/ 	.word	index@(_Z3addPiS_)
        /*0014*/ 	.word	0x00000000


	//----- nvinfo : EIATTR_MIN_STACK_SIZE
	.align		4
.L_3:
        /*0018*/ 	.byte	0x04, 0x12
        /*001a*/ 	.short	(.L_5 - .L_4)
	.align		4
.L_4:
        /*001c*/ 	.word	index@(_Z3addPiS_)
        /*0020*/ 	.word	0x00000000
.L_5:


//--------------------- .nv.compat                --------------------------
	.section	.nv.compat,"",@"SHT_CUDA_COMPAT_INFO"
	.align	4
        /*0000*/ 	.byte	0x02, 0x09, 0x00, 0x00, 0x02, 0x02, 0x01, 0x00, 0x02, 0x05, 0x05, 0x00, 0x03, 0x07, 0x01, 0x01
        /*0010*/ 	.byte	0x02, 0x03, 0x00, 0x00, 0x02, 0x06, 0x01, 0x00, 0x04, 0x0b, 0x08, 0x00, 0x09, 0x00, 0x00, 0x00
        /*0020*/ 	.byte	0x00, 0x00, 0x00, 0x00


//--------------------- .nv.info._Z3addPiS_       --------------------------
	.section	.nv.info._Z3addPiS_,"",@"SHT_CUDA_INFO"
	.sectionflags	@""
	.align	4


	//----- nvinfo : EIATTR_CUDA_API_VERSION
	.align		4
        /*0000*/ 	.byte	0x04, 0x37
        /*0002*/ 	.short	(.L_7 - .L_6)
.L_6:
        /*0004*/ 	.word	0x00000082


	//----- nvinfo : EIATTR_KPARAM_INFO
	.align		4
.L_7:
        /*0008*/ 	.byte	0x04, 0x17
        /*000a*/ 	.short	(.L_9 - .L_8)
.L_8:
        /*000c*/ 	.word	0x00000000
        /*0010*/ 	.short	0x0001
        /*0012*/ 	.short	0x0008
        /*0014*/ 	.byte	0x00, 0xf5, 0x21, 0x00


	//----- nvinfo : EIATTR_KPARAM_INFO
	.align		4
.L_9:
        /*0018*/ 	.byte	0x04, 0x17
        /*001a*/ 	.short	(.L_11 - .L_10)
.L_10:
        /*001c*/ 	.word	0x00000000
        /*0020*/ 	.short	0x0000
        /*0022*/ 	.short	0x0000
        /*0024*/ 	.byte	0x00, 0xf5, 0x21, 0x00


	//----- nvinfo : EIATTR_SPARSE_MMA_MASK
	.align		4
.L_11:
        /*0028*/ 	.byte	0x03, 0x50
        /*002a*/ 	.short	0x0000


	//----- nvinfo : EIATTR_MAXREG_COUNT
	.align		4
        /*002c*/ 	.byte	0x03, 0x1b
        /*002e*/ 	.short	0x00ff


	//----- nvinfo : EIATTR_MERCURY_ISA_VERSION
	.align		4
        /*0030*/ 	.byte	0x03, 0x5f
        /*0032*/ 	.short	0x0101


	//----- nvinfo : EIATTR_VRC_CTA_INIT_COUNT
	.align		4
        /*0034*/ 	.byte	0x02, 0x4a
	.zero		1
	.zero		1


	//----- nvinfo : EIATTR_EXIT_INSTR_OFFSETS
	.align		4
        /*0038*/ 	.byte	0x04, 0x1c
        /*003a*/ 	.short	(.L_13 - .L_12)


	//   ....[0]....
.L_12:
        /*003c*/ 	.word	0x00000560


	//----- nvinfo : EIATTR_CBANK_PARAM_SIZE
	.align		4
.L_13:
        /*0040*/ 	.byte	0x03, 0x19
        /*0042*/ 	.short	0x0010


	//----- nvinfo : EIATTR_PARAM_CBANK
	.align		4
        /*0044*/ 	.byte	0x04, 0x0a
        /*0046*/ 	.short	(.L_15 - .L_14)
	.align		4
.L_14:
        /*0048*/ 	.word	index@(.nv.constant0._Z3addPiS_)
        /*004c*/ 	.short	0x0380
        /*004e*/ 	.short	0x0010


	//----- nvinfo : EIATTR_SW_WAR
	.align		4
.L_15:
        /*0050*/ 	.byte	0x04, 0x36
        /*0052*/ 	.short	(.L_17 - .L_16)
.L_16:
        /*0054*/ 	.word	0x00000008
.L_17:


//--------------------- .nv.callgraph             --------------------------
	.section	.nv.callgraph,"",@"SHT_CUDA_CALLGRAPH"
	.align	4
	.sectionentsize	8
	.align		4
        /*0000*/ 	.word	0x00000000
	.align		4
        /*0004*/ 	.word	0xffffffff
	.align		4
        /*0008*/ 	.word	0x00000000
	.align		4
        /*000c*/ 	.word	0xfffffffe
	.align		4
        /*0010*/ 	.word	0x00000000
	.align		4
        /*0014*/ 	.word	0xfffffffd
	.align		4
        /*0018*/ 	.word	0x00000000
	.align		4
        /*001c*/ 	.word	0xfffffffc


//--------------------- .text._Z3addPiS_          --------------------------
	.section	.text._Z3addPiS_,"ax",@progbits
	.align	128
        .global         _Z3addPiS_
        .type           _Z3addPiS_,@function
        .size           _Z3addPiS_,(.L_x_2 - _Z3addPiS_)
        .other          _Z3addPiS_,@"STO_CUDA_ENTRY STV_DEFAULT"
_Z3addPiS_:
.text._Z3addPiS_:
[----:B------:R-:W-:Y:S01]  /*0000*/  LDC R1, c[0x0][0x37c] ;  /* 0x0000df00ff017b82 */ /* 0x000fe20000000800 */
[----:B------:R-:W0:Y:S01]  /*0010*/  LDCU.128 UR4, c[0x0][0x380] ;  /* 0x00007000ff0477ac */ /* 0x000e220008000c00 */
[----:B------:R-:W1:Y:S01]  /*0020*/  LDCU.64 UR8, c[0x0][0x358] ;  /* 0x00006b00ff0877ac */ /* 0x000e620008000a00 */
[----:B0-----:R-:W-:Y:S02]  /*0030*/  UIADD3 UR6, UP0, UPT, UR6, 0x20, URZ ;  /* 0x0000002006067890 */ /* 0x001fe4000ff1e0ff */
[----:B------:R-:W-:Y:S02]  /*0040*/  UIADD3 UR4, UP1, UPT, UR4, 0x20, URZ ;  /* 0x0000002004047890 */ /* 0x000fe4000ff3e0ff */
[----:B------:R-:W-:Y:S02]  /*0050*/  UIADD3.X UR7, UPT, UPT, URZ, UR7, URZ, UP0, !UPT ;  /* 0x00000007ff077290 */ /* 0x000fe400087fe4ff */
[----:B------:R-:W-:Y:S01]  /*0060*/  UIADD3.X UR5, UPT, UPT, URZ, UR5, URZ, UP1, !UPT ;  /* 0x00000005ff057290 */ /* 0x000fe20008ffe4ff */
[----:B------:R-:W-:Y:S01]  /*0070*/  IMAD.U32 R6, RZ, RZ, UR6 ;  /* 0x00000006ff067e24 */ /* 0x000fe2000f8e00ff */
[----:B------:R-:W-:Y:S01]  /*0080*/  MOV R0, UR4 ;  /* 0x0000000400007c02 */ /* 0x000fe20008000f00 */
[----:B------:R-:W-:Y:S01]  /*0090*/  UMOV UR4, URZ ;  /* 0x000000ff00047c82 */ /* 0x000fe20008000000 */
[----:B------:R-:W-:-:S02]  /*00a0*/  IMAD.U32 R5, RZ, RZ, UR7 ;  /* 0x00000007ff057e24 */ /* 0x000fc4000f8e00ff */
[----:B-1----:R-:W-:-:S07]  /*00b0*/  MOV R7, UR5 ;  /* 0x0000000500077c02 */ /* 0x002fce0008000f00 */
.L_x_0:
[----:B------:R-:W-:Y:S01]  /*00c0*/  IMAD.MOV.U32 R4, RZ, RZ, R6 ;  /* 0x000000ffff047224 */ /* 0x000fe200078e0006 */
[----:B-1----:R-:W-:Y:S01]  /*00d0*/  MOV R2, R0 ;  /* 0x0000000000027202 */ /* 0x002fe20000000f00 */
[----:B------:R-:W-:-:S03]  /*00e0*/  IMAD.MOV.U32 R3, RZ, RZ, R7 ;  /* 0x000000ffff037224 */ /* 0x000fc600078e0007 */
[----:B------:R-:W2:Y:S04]  /*00f0*/  LDG.E R0, desc[UR8][R4.64+-0x20] ;  /* 0xffffe00804007981 */ /* 0x000ea8000c1e1900 */
[----:B------:R-:W2:Y:S04]  /*0100*/  LDG.E R7, desc[UR8][R2.64+-0x20] ;  /* 0xffffe00802077981 */ /* 0x000ea8000c1e1900 */
[----:B------:R-:W3:Y:S04]  /*0110*/  LDG.E R9, desc[UR8][R2.64+-0x1c] ;  /* 0xffffe40802097981 */ /* 0x000ee8000c1e1900 */
[----:B------:R-:W4:Y:S04]  /*0120*/  LDG.E R11, desc[UR8][R2.64+-0x18] ;  /* 0xffffe808020b7981 */ /* 0x000f28000c1e1900 */
[----:B------:R-:W5:Y:S01]  /*0130*/  LDG.E R13, desc[UR8][R2.64+-0x14] ;  /* 0xffffec08020d7981 */ /* 0x000f62000c1e1900 */
[----:B--2---:R-:W-:-:S05]  /*0140*/  IADD3 R7, PT, PT, R0, R7, RZ ;  /* 0x0000000700077210 */ /* 0x004fca0007ffe0ff */
[----:B------:R0:W-:Y:S04]  /*0150*/  STG.E desc[UR8][R2.64+-0x20], R7 ;  /* 0xffffe00702007986 */ /* 0x0001e8000c101908 */
[----:B------:R-:W3:Y:S04]  /*0160*/  LDG.E R0, desc[UR8][R4.64+-0x1c] ;  /* 0xffffe40804007981 */ /* 0x000ee8000c1e1900 */
[----:B0-----:R-:W2:Y:S01]  /*0170*/  LDG.E R7, desc[UR8][R2.64+-0x10] ;  /* 0xfffff00802077981 */ /* 0x001ea2000c1e1900 */
[----:B---3--:R-:W-:-:S05]  /*0180*/  IMAD.IADD R9, R0, 0x1, R9 ;  /* 0x0000000100097824 */ /* 0x008fca00078e0209 */
[----:B------:R0:W-:Y:S04]  /*0190*/  STG.E desc[UR8][R2.64+-0x1c], R9 ;  /* 0xffffe40902007986 */ /* 0x0001e8000c101908 */
[----:B------:R-:W4:Y:S04]  /*01a0*/  LDG.E R0, desc[UR8][R4.64+-0x18] ;  /* 0xffffe80804007981 */ /* 0x000f28000c1e1900 */
[----:B0-----:R-:W3:Y:S01]  /*01b0*/  LDG.E R9, desc[UR8][R2.64+-0xc] ;  /* 0xfffff40802097981 */ /* 0x001ee2000c1e1900 */
[----:B----4-:R-:W-:-:S05]  /*01c0*/  IADD3 R11, PT, PT, R0, R11, RZ ;  /* 0x0000000b000b7210 */ /* 0x010fca0007ffe0ff */
[----:B------:R0:W-:Y:S04]  /*01d0*/  STG.E desc[UR8][R2.64+-0x18], R11 ;  /* 0xffffe80b02007986 */ /* 0x0001e8000c101908 */
[----:B------:R-:W5:Y:S04]  /*01e0*/  LDG.E R0, desc[UR8][R4.64+-0x14] ;  /* 0xffffec0804007981 */ /* 0x000f68000c1e1900 */
[----:B0-----:R-:W4:Y:S01]  /*01f0*/  LDG.E R11, desc[UR8][R2.64+-0x8] ;  /* 0xfffff808020b7981 */ /* 0x001f22000c1e1900 */
[----:B-----5:R-:W-:-:S05]  /*0200*/  IMAD.IADD R13, R0, 0x1, R13 ;  /* 0x00000001000d7824 */ /* 0x020fca00078e020d */
[----:B------:R0:W-:Y:S04]  /*0210*/  STG.E desc[UR8][R2.64+-0x14], R13 ;  /* 0xffffec0d02007986 */ /* 0x0001e8000c101908 */
[----:B------:R-:W2:Y:S04]  /*0220*/  LDG.E R0, desc[UR8][R4.64+-0x10] ;  /* 0xfffff00804007981 */ /* 0x000ea8000c1e1900 */
[----:B0-----:R-:W5:Y:S01]  /*0230*/  LDG.E R13, desc[UR8][R2.64+-0x4] ;  /* 0xfffffc08020d7981 */ /* 0x001f62000c1e1900 */
        /* <DEDUP_REMOVED lines=34> */
[----:B------:R-:W3:Y:S02]  /*0460*/  LDG.E R0, desc[UR8][R4.64+0x14] ;  /* 0x0000140804007981 */ /* 0x000ee4000c1e1900 */
[----:B---3--:R-:W-:-:S05]  /*0470*/  IMAD.IADD R9, R0, 0x1, R9 ;  /* 0x0000000100097824 */ /* 0x008fca00078e0209 */
[----:B------:R1:W-:Y:S04]  /*0480*/  STG.E desc[UR8][R2.64+0x14], R9 ;  /* 0x0000140902007986 */ /* 0x0003e8000c101908 */
[----:B------:R-:W4:Y:S02]  /*0490*/  LDG.E R0, desc[UR8][R4.64+0x18] ;  /* 0x0000180804007981 */ /* 0x000f24000c1e1900 */
[----:B----4-:R-:W-:-:S05]  /*04a0*/  IADD3 R11, PT, PT, R0, R11, RZ ;  /* 0x0000000b000b7210 */ /* 0x010fca0007ffe0ff */
[----:B------:R1:W-:Y:S04]  /*04b0*/  STG.E desc[UR8][R2.64+0x18], R11 ;  /* 0x0000180b02007986 */ /* 0x0003e8000c101908 */
[----:B------:R2:W5:Y:S01]  /*04c0*/  LDG.E R0, desc[UR8][R4.64+0x1c] ;  /* 0x00001c0804007981 */ /* 0x000562000c1e1900 */
[----:B------:R-:W-:-:S04]  /*04d0*/  UIADD3 UR4, UPT, UPT, UR4, 0x10, URZ ;  /* 0x0000001004047890 */ /* 0x000fc8000fffe0ff */
[----:B------:R-:W-:Y:S01]  /*04e0*/  UISETP.NE.AND UP0, UPT, UR4, 0xf4240, UPT ;  /* 0x000f42400400788c */ /* 0x000fe2000bf05270 */
[----:B------:R-:W-:-:S04]  /*04f0*/  IADD3 R6, P0, PT, R4, 0x40, RZ ;  /* 0x0000004004067810 */ /* 0x000fc80007f1e0ff */
[----:B--2---:R-:W-:Y:S01]  /*0500*/  IADD3.X R5, PT, PT, RZ, R5, RZ, P0, !PT ;  /* 0x00000005ff057210 */ /* 0x004fe200007fe4ff */
[----:B-----5:R-:W-:-:S05]  /*0510*/  IMAD.IADD R13, R0, 0x1, R13 ;  /* 0x00000001000d7824 */ /* 0x020fca00078e020d */
[----:B------:R1:W-:Y:S01]  /*0520*/  STG.E desc[UR8][R2.64+0x1c], R13 ;  /* 0x00001c0d02007986 */ /* 0x0003e2000c101908 */
[----:B------:R-:W-:-:S05]  /*0530*/  IADD3 R0, P1, PT, R2, 0x40, RZ ;  /* 0x0000004002007810 */ /* 0x000fca0007f3e0ff */
[----:B0-----:R-:W-:Y:S01]  /*0540*/  IMAD.X R7, RZ, RZ, R3, P1 ;  /* 0x000000ffff077224 */ /* 0x001fe200008e0603 */
[----:B------:R-:W-:Y:S07]  /*0550*/  BRA.U UP0, `(.L_x_0) ;  /* 0xfffffff900d87547 */ /* 0x000fee000b83ffff */
[----:B------:R-:W-:Y:S05]  /*0560*/  EXIT ;  /* 0x000000000000794d */ /* 0x000fea0003800000 */
.L_x_1:
[----:B------:R-:W-:-:S00]  /*0570*/  BRA `(.L_x_1) ;  /* 0xfffffffc00fc7947 */ /* 0x000fc0000383ffff */
[----:B------:R-:W-:-:S00]  /*0580*/  NOP ;  /* 0x0000000000007918 */ /* 0x000fc00000000000 */
[----:B------:R-:W-:-:S00]  /*0590*/  NOP ;  /* 0x0000000000007918 */ /* 0x000fc00000000000 */
[----:B------:R-:W-:-:S00]  /*05a0*/  NOP ;  /* 0x0000000000007918 */ /* 0x000fc00000000000 */
[----:B------:R-:W-:-:S00]  /*05b0*/  NOP ;  /* 0x0000000000007918 */ /* 0x000fc00000000000 */
[----:B------:R-:W-:-:S00]  /*05c0*/  NOP ;  /* 0x0000000000007918 */ /* 0x000fc00000000000 */
[----:B------:R-:W-:-:S00]  /*05d0*/  NOP ;  /* 0x0000000000007918 */ /* 0x000fc00000000000 */
[----:B------:R-:W-:-:S00]  /*05e0*/  NOP ;  /* 0x0000000000007918 */ /* 0x000fc00000000000 */
[----:B------:R-:W-:-:S00]  /*05f0*/  NOP ;  /* 0x0000000000007918 */ /* 0x000fc00000000000 */
.L_x_2:


//--------------------- .nv.shared.reserved.0     --------------------------
	.section	.nv.shared.reserved.0,"aw",@nobits
	.weak		__nv_reservedSMEM_offset_0_alias
	.size		__nv_reservedSMEM_offset_0_alias, 0, 64
	.other		__nv_reservedSMEM_offset_0_alias,@"STO_CUDA_RESERVED_SHARED STV_DEFAULT"
__nv_reservedSMEM_offset_0_alias:
	.zero		0
	.zero		64


//--------------------- .nv.constant0._Z3addPiS_  --------------------------
	.section	.nv.constant0._Z3addPiS_,"a",@progbits
	.sectionflags	@""
	.align	4
.nv.constant0._Z3addPiS_:
	.zero		912


//--------------------- SYMBOLS --------------------------

	.type		.nv.reservedSmem.offset0,@object
	.size		.nv.reservedSmem.offset0,0x4
